//
// Generated by NVIDIA NVVM Compiler
//
// Compiler Build ID: CL-36424714
// Cuda compilation tools, release 13.0, V13.0.88
// Based on NVVM 20.0.0
//

.version 9.0
.target sm_100
.address_size 64

	// .globl	_Z8KeAtomicIfEvPT_iS1_

.visible .entry _Z8KeAtomicIfEvPT_iS1_(
	.param .u64 .ptr .align 1 _Z8KeAtomicIfEvPT_iS1__param_0,
	.param .u32 _Z8KeAtomicIfEvPT_iS1__param_1,
	.param .u64 .ptr .align 1 _Z8KeAtomicIfEvPT_iS1__param_2
)
{
	.reg .pred 	%p<2>;
	.reg .b32 	%r<6>;
	.reg .b32 	%f<3>;
	.reg .b64 	%rd<8>;

	ld.param.u64 	%rd1, [_Z8KeAtomicIfEvPT_iS1__param_0];
	ld.param.u32 	%r2, [_Z8KeAtomicIfEvPT_iS1__param_1];
	ld.param.u64 	%rd2, [_Z8KeAtomicIfEvPT_iS1__param_2];
	mov.u32 	%r3, %ctaid.x;
	mov.u32 	%r4, %ntid.x;
	mov.u32 	%r5, %tid.x;
	mad.lo.s32 	%r1, %r3, %r4, %r5;
	setp.ge.s32 	%p1, %r1, %r2;
	@%p1 bra 	$L__BB0_2;
	cvta.to.global.u64 	%rd3, %rd1;
	cvta.to.global.u64 	%rd4, %rd2;
	mul.wide.s32 	%rd5, %r1, 4;
	add.s64 	%rd6, %rd4, %rd5;
	add.s64 	%rd7, %rd3, %rd5;
	ld.global.f32 	%f1, [%rd7];
	atom.global.add.f32 	%f2, [%rd6], %f1;
$L__BB0_2:
	ret;

}
	// .globl	_Z8KeAtomicI6__halfEvPT_iS2_
.visible .entry _Z8KeAtomicI6__halfEvPT_iS2_(
	.param .u64 .ptr .align 1 _Z8KeAtomicI6__halfEvPT_iS2__param_0,
	.param .u32 _Z8KeAtomicI6__halfEvPT_iS2__param_1,
	.param .u64 .ptr .align 1 _Z8KeAtomicI6__halfEvPT_iS2__param_2
)
{
	.reg .pred 	%p<4>;
	.reg .b16 	%rs<11>;
	.reg .b32 	%r<21>;
	.reg .b64 	%rd<11>;

	ld.param.u64 	%rd3, [_Z8KeAtomicI6__halfEvPT_iS2__param_0];
	ld.param.u32 	%r9, [_Z8KeAtomicI6__halfEvPT_iS2__param_1];
	ld.param.u64 	%rd4, [_Z8KeAtomicI6__halfEvPT_iS2__param_2];
	mov.u32 	%r10, %ctaid.x;
	mov.u32 	%r11, %ntid.x;
	mov.u32 	%r12, %tid.x;
	mad.lo.s32 	%r1, %r10, %r11, %r12;
	setp.ge.s32 	%p1, %r1, %r9;
	@%p1 bra 	$L__BB1_6;
	cvta.to.global.u64 	%rd5, %rd3;
	cvta.to.global.u64 	%rd6, %rd4;
	mul.wide.s32 	%rd7, %r1, 2;
	add.s64 	%rd8, %rd6, %rd7;
	add.s64 	%rd9, %rd4, %rd7;
	add.s64 	%rd10, %rd5, %rd7;
	ld.global.u16 	%rs1, [%rd10];
	and.b64  	%rd1, %rd9, 2;
	sub.s64 	%rd2, %rd8, %rd1;
	ld.global.u32 	%r19, [%rd2];
$L__BB1_2:
	setp.eq.s64 	%p2, %rd1, 0;
	shr.u32 	%r14, %r19, 16;
	and.b32  	%r4, %r19, 65535;
	selp.b32 	%r13, %r4, %r14, %p2;
	// begin inline asm
	cvt.rn.f16.u32 %rs3, %r13;
	// end inline asm
	// begin inline asm
	{add.f16 %rs4,%rs3,%rs1;
}
	// end inline asm
	@%p2 bra 	$L__BB1_4;
	// begin inline asm
	cvt.rni.u16.f16 %rs7, %rs4;
	// end inline asm
	cvt.u32.u16 	%r15, %rs7;
	shl.b32 	%r16, %r15, 16;
	or.b32  	%r20, %r16, %r4;
	bra.uni 	$L__BB1_5;
$L__BB1_4:
	and.b32  	%r17, %r19, -65536;
	// begin inline asm
	cvt.rni.u16.f16 %rs9, %rs4;
	// end inline asm
	cvt.u32.u16 	%r18, %rs9;
	or.b32  	%r20, %r17, %r18;
$L__BB1_5:
	atom.relaxed.global.cas.b32 	%r8, [%rd2], %r19, %r20;
	setp.ne.s32 	%p3, %r19, %r8;
	mov.u32 	%r19, %r8;
	@%p3 bra 	$L__BB1_2;
$L__BB1_6:
	ret;

}


// ===== COMPILED SASS (sm_100) =====

	.target	sm_100

	.elftype	@"ET_EXEC"


//--------------------- .note.nv.tkinfo           --------------------------
	.section	.note.nv.tkinfo,"",@"SHT_NOTE"
	.sectionflags	@"SHF_NOTE_NV_TKINFO"
	.tkinfo
        /*0018*/ 	.word	0x00000002
        /*0030*/ 	.string	""
        /*0030*/ 	.string	"ptxas"
        /*0030*/ 	.string	"Cuda compilation tools, release 13.0, V13.0.88"
        /*0030*/ 	.string	"Build cuda_13.0.r13.0/compiler.36424714_0"
        /*0030*/ 	.string	"-arch sm_100 -m 64 "



//--------------------- .note.nv.cuinfo           --------------------------
	.section	.note.nv.cuinfo,"",@"SHT_NOTE"
	.sectionflags	@"SHF_NOTE_NV_CUINFO"
        /*0018*/ 	.short	0x0002
        /*001a*/ 	.short	0x0064
        /*001c*/ 	.short	0x0082
	.zero		2


//--------------------- .nv.info                  --------------------------
	.section	.nv.info,"",@"SHT_CUDA_INFO"
	.align	4


	//----- nvinfo : EIATTR_REGCOUNT
	.align		4
        /*0000*/ 	.byte	0x04, 0x2f
        /*0002*/ 	.short	(.L_1 - .L_0)
	.align		4
.L_0:
        /*0004*/ 	.word	index@(_Z8KeAtomicIfEvPT_iS1_)
        /*0008*/ 	.word	0x0000000a


	//----- nvinfo : EIATTR_FRAME_SIZE
	.align		4
.L_1:
        /*000c*/ 	.byte	0x04, 0x11
        /*000e*/ 	.short	(.L_3 - .L_2)
	.align		4
.L_2:
        /*0010*/ 	.word	index@(_Z8KeAtomicIfEvPT_iS1_)
        /*0014*/ 	.word	0x00000000


	//----- nvinfo : EIATTR_REGCOUNT
	.align		4
.L_3:
        /*0018*/ 	.byte	0x04, 0x2f
        /*001a*/ 	.short	(.L_5 - .L_4)
	.align		4
.L_4:
        /*001c*/ 	.word	index@(_Z8KeAtomicI6__halfEvPT_iS2_)
        /*0020*/ 	.word	0x0000000c


	//----- nvinfo : EIATTR_FRAME_SIZE
	.align		4
.L_5:
        /*0024*/ 	.byte	0x04, 0x11
        /*0026*/ 	.short	(.L_7 - .L_6)
	.align		4
.L_6:
        /*0028*/ 	.word	index@(_Z8KeAtomicI6__halfEvPT_iS2_)
        /*002c*/ 	.word	0x00000000


	//----- nvinfo : EIATTR_MIN_STACK_SIZE
	.align		4
.L_7:
        /*0030*/ 	.byte	0x04, 0x12
        /*0032*/ 	.short	(.L_9 - .L_8)
	.align		4
.L_8:
        /*0034*/ 	.word	index@(_Z8KeAtomicI6__halfEvPT_iS2_)
        /*0038*/ 	.word	0x00000000


	//----- nvinfo : EIATTR_MIN_STACK_SIZE
	.align		4
.L_9:
        /*003c*/ 	.byte	0x04, 0x12
        /*003e*/ 	.short	(.L_11 - .L_10)
	.align		4
.L_10:
        /*0040*/ 	.word	index@(_Z8KeAtomicIfEvPT_iS1_)
        /*0044*/ 	.word	0x00000000
.L_11:


//--------------------- .nv.compat                --------------------------
	.section	.nv.compat,"",@"SHT_CUDA_COMPAT_INFO"
	.align	4
        /*0000*/ 	.byte	0x02, 0x09, 0x00, 0x00, 0x02, 0x02, 0x01, 0x00, 0x02, 0x05, 0x05, 0x00, 0x03, 0x07, 0x01, 0x01
        /*0010*/ 	.byte	0x02, 0x03, 0x00, 0x00, 0x02, 0x06, 0x01, 0x00, 0x04, 0x0b, 0x08, 0x00, 0x09, 0x00, 0x00, 0x00
        /*0020*/ 	.byte	0x00, 0x00, 0x00, 0x00


//--------------------- .nv.info._Z8KeAtomicI6__halfEvPT_iS2_ --------------------------
	.section	.nv.info._Z8KeAtomicI6__halfEvPT_iS2_,"",@"SHT_CUDA_INFO"
	.sectionflags	@""
	.align	4


	//----- nvinfo : EIATTR_CUDA_API_VERSION
	.align		4
        /*0000*/ 	.byte	0x04, 0x37
        /*0002*/ 	.short	(.L_13 - .L_12)
.L_12:
        /*0004*/ 	.word	0x00000082


	//----- nvinfo : EIATTR_KPARAM_INFO
	.align		4
.L_13:
        /*0008*/ 	.byte	0x04, 0x17
        /*000a*/ 	.short	(.L_15 - .L_14)
.L_14:
        /*000c*/ 	.word	0x00000000
        /*0010*/ 	.short	0x0002
        /*0012*/ 	.short	0x0010
        /*0014*/ 	.byte	0x00, 0xf5, 0x21, 0x00


	//----- nvinfo : EIATTR_KPARAM_INFO
	.align		4
.L_15:
        /*0018*/ 	.byte	0x04, 0x17
        /*001a*/ 	.short	(.L_17 - .L_16)
.L_16:
        /*001c*/ 	.word	0x00000000
        /*0020*/ 	.short	0x0001
        /*0022*/ 	.short	0x0008
        /*0024*/ 	.byte	0x00, 0xf0, 0x11, 0x00


	//----- nvinfo : EIATTR_KPARAM_INFO
	.align		4
.L_17:
        /*0028*/ 	.byte	0x04, 0x17
        /*002a*/ 	.short	(.L_19 - .L_18)
.L_18:
        /*002c*/ 	.word	0x00000000
        /*0030*/ 	.short	0x0000
        /*0032*/ 	.short	0x0000
        /*0034*/ 	.byte	0x00, 0xf5, 0x21, 0x00


	//----- nvinfo : EIATTR_SPARSE_MMA_MASK
	.align		4
.L_19:
        /*0038*/ 	.byte	0x03, 0x50
        /*003a*/ 	.short	0x0000


	//----- nvinfo : EIATTR_MAXREG_COUNT
	.align		4
        /*003c*/ 	.byte	0x03, 0x1b
        /*003e*/ 	.short	0x00ff


	//----- nvinfo : EIATTR_MERCURY_ISA_VERSION
	.align		4
        /*0040*/ 	.byte	0x03, 0x5f
        /*0042*/ 	.short	0x0101


	//----- nvinfo : EIATTR_VRC_CTA_INIT_COUNT
	.align		4
        /*0044*/ 	.byte	0x02, 0x4a
	.zero		1
	.zero		1


	//----- nvinfo : EIATTR_EXIT_INSTR_OFFSETS
	.align		4
        /*0048*/ 	.byte	0x04, 0x1c
        /*004a*/ 	.short	(.L_21 - .L_20)


	//   ....[0]....
.L_20:
        /*004c*/ 	.word	0x00000070


	//   ....[1]....
        /*0050*/ 	.word	0x00000210


	//----- nvinfo : EIATTR_CRS_STACK_SIZE
	.align		4
.L_21:
        /*0054*/ 	.byte	0x04, 0x1e
        /*0056*/ 	.short	(.L_23 - .L_22)
.L_22:
        /*0058*/ 	.word	0x00000000


	//----- nvinfo : EIATTR_CBANK_PARAM_SIZE
	.align		4
.L_23:
        /*005c*/ 	.byte	0x03, 0x19
        /*005e*/ 	.short	0x0018


	//----- nvinfo : EIATTR_PARAM_CBANK
	.align		4
        /*0060*/ 	.byte	0x04, 0x0a
        /*0062*/ 	.short	(.L_25 - .L_24)
	.align		4
.L_24:
        /*0064*/ 	.word	index@(.nv.constant0._Z8KeAtomicI6__halfEvPT_iS2_)
        /*0068*/ 	.short	0x0380
        /*006a*/ 	.short	0x0018


	//----- nvinfo : EIATTR_SW_WAR
	.align		4
.L_25:
        /*006c*/ 	.byte	0x04, 0x36
        /*006e*/ 	.short	(.L_27 - .L_26)
.L_26:
        /*0070*/ 	.word	0x00000008
.L_27:


//--------------------- .nv.info._Z8KeAtomicIfEvPT_iS1_ --------------------------
	.section	.nv.info._Z8KeAtomicIfEvPT_iS1_,"",@"SHT_CUDA_INFO"
	.sectionflags	@""
	.align	4


	//----- nvinfo : EIATTR_CUDA_API_VERSION
	.align		4
        /*0000*/ 	.byte	0x04, 0x37
        /*0002*/ 	.short	(.L_29 - .L_28)
.L_28:
        /*0004*/ 	.word	0x00000082


	//----- nvinfo : EIATTR_KPARAM_INFO
	.align		4
.L_29:
        /*0008*/ 	.byte	0x04, 0x17
        /*000a*/ 	.short	(.L_31 - .L_30)
.L_30:
        /*000c*/ 	.word	0x00000000
        /*0010*/ 	.short	0x0002
        /*0012*/ 	.short	0x0010
        /*0014*/ 	.byte	0x00, 0xf5, 0x21, 0x00


	//----- nvinfo : EIATTR_KPARAM_INFO
	.align		4
.L_31:
        /*0018*/ 	.byte	0x04, 0x17
        /*001a*/ 	.short	(.L_33 - .L_32)
.L_32:
        /*001c*/ 	.word	0x00000000
        /*0020*/ 	.short	0x0001
        /*0022*/ 	.short	0x0008
        /*0024*/ 	.byte	0x00, 0xf0, 0x11, 0x00


	//----- nvinfo : EIATTR_KPARAM_INFO
	.align		4
.L_33:
        /*0028*/ 	.byte	0x04, 0x17
        /*002a*/ 	.short	(.L_35 - .L_34)
.L_34:
        /*002c*/ 	.word	0x00000000
        /*0030*/ 	.short	0x0000
        /*0032*/ 	.short	0x0000
        /*0034*/ 	.byte	0x00, 0xf5, 0x21, 0x00


	//----- nvinfo : EIATTR_SPARSE_MMA_MASK
	.align		4
.L_35:
        /*0038*/ 	.byte	0x03, 0x50
        /*003a*/ 	.short	0x0000


	//----- nvinfo : EIATTR_MAXREG_COUNT
	.align		4
        /*003c*/ 	.byte	0x03, 0x1b
        /*003e*/ 	.short	0x00ff


	//----- nvinfo : EIATTR_MERCURY_ISA_VERSION
	.align		4
        /*0040*/ 	.byte	0x03, 0x5f
        /*0042*/ 	.short	0x0101


	//----- nvinfo : EIATTR_VRC_CTA_INIT_COUNT
	.align		4
        /*0044*/ 	.byte	0x02, 0x4a
	.zero		1
	.zero		1


	//----- nvinfo : EIATTR_EXIT_INSTR_OFFSETS
	.align		4
        /*0048*/ 	.byte	0x04, 0x1c
        /*004a*/ 	.short	(.L_37 - .L_36)


	//   ....[0]....
.L_36:
        /*004c*/ 	.word	0x00000070


	//   ....[1]....
        /*0050*/ 	.word	0x000000f0


	//----- nvinfo : EIATTR_CBANK_PARAM_SIZE
	.align		4
.L_37:
        /*0054*/ 	.byte	0x03, 0x19
        /*0056*/ 	.short	0x0018


	//----- nvinfo : EIATTR_PARAM_CBANK
	.align		4
        /*0058*/ 	.byte	0x04, 0x0a
        /*005a*/ 	.short	(.L_39 - .L_38)
	.align		4
.L_38:
        /*005c*/ 	.word	index@(.nv.constant0._Z8KeAtomicIfEvPT_iS1_)
        /*0060*/ 	.short	0x0380
        /*0062*/ 	.short	0x0018


	//----- nvinfo : EIATTR_SW_WAR
	.align		4
.L_39:
        /*0064*/ 	.byte	0x04, 0x36
        /*0066*/ 	.short	(.L_41 - .L_40)
.L_40:
        /*0068*/ 	.word	0x00000008
.L_41:


//--------------------- .nv.callgraph             --------------------------
	.section	.nv.callgraph,"",@"SHT_CUDA_CALLGRAPH"
	.align	4
	.sectionentsize	8
	.align		4
        /*0000*/ 	.word	0x00000000
	.align		4
        /*0004*/ 	.word	0xffffffff
	.align		4
        /*0008*/ 	.word	0x00000000
	.align		4
        /*000c*/ 	.word	0xfffffffe
	.align		4
        /*0010*/ 	.word	0x00000000
	.align		4
        /*0014*/ 	.word	0xfffffffd
	.align		4
        /*0018*/ 	.word	0x00000000
	.align		4
        /*001c*/ 	.word	0xfffffffc


//--------------------- .text._Z8KeAtomicI6__halfEvPT_iS2_ --------------------------
	.section	.text._Z8KeAtomicI6__halfEvPT_iS2_,"ax",@progbits
	.align	128
        .global         _Z8KeAtomicI6__halfEvPT_iS2_
        .type           _Z8KeAtomicI6__halfEvPT_iS2_,@function
        .size           _Z8KeAtomicI6__halfEvPT_iS2_,(.L_x_3 - _Z8KeAtomicI6__halfEvPT_iS2_)
        .other          _Z8KeAtomicI6__halfEvPT_iS2_,@"STO_CUDA_ENTRY STV_DEFAULT"
_Z8KeAtomicI6__halfEvPT_iS2_:
.text._Z8KeAtomicI6__halfEvPT_iS2_:
[----:B------:R-:W-:Y:S01]  /*0000*/  LDC R1, c[0x0][0x37c] ;  /* 0x0000df00ff017b82 */ /* 0x000fe20000000800 */
[----:B------:R-:W0:Y:S07]  /*0010*/  S2R R0, SR_TID.X ;  /* 0x0000000000007919 */ /* 0x000e2e0000002100 */
[----:B------:R-:W0:Y:S01]  /*0020*/  S2UR UR4, SR_CTAID.X ;  /* 0x00000000000479c3 */ /* 0x000e220000002500 */
[----:B------:R-:W1:Y:S07]  /*0030*/  LDCU UR5, c[0x0][0x388] ;  /* 0x00007100ff0577ac */ /* 0x000e6e0008000800 */
[----:B------:R-:W0:Y:S02]  /*0040*/  LDC R7, c[0x0][0x360] ;  /* 0x0000d800ff077b82 */ /* 0x000e240000000800 */
[----:B0-----:R-:W-:-:S05]  /*0050*/  IMAD R7, R7, UR4, R0 ;  /* 0x0000000407077c24 */ /* 0x001fca000f8e0200 */
[----:B-1----:R-:W-:-:S13]  /*0060*/  ISETP.GE.AND P0, PT, R7, UR5, PT ;  /* 0x0000000507007c0c */ /* 0x002fda000bf06270 */
[----:B------:R-:W-:Y:S05]  /*0070*/  @P0 EXIT ;  /* 0x000000000000094d */ /* 0x000fea0003800000 */
[----:B------:R-:W0:Y:S01]  /*0080*/  LDC.64 R2, c[0x0][0x390] ;  /* 0x0000e400ff027b82 */ /* 0x000e220000000a00 */
[----:B------:R-:W1:Y:S07]  /*0090*/  LDCU.64 UR4, c[0x0][0x358] ;  /* 0x00006b00ff0477ac */ /* 0x000e6e0008000a00 */
[----:B------:R-:W2:Y:S01]  /*00a0*/  LDC.64 R4, c[0x0][0x380] ;  /* 0x0000e000ff047b82 */ /* 0x000ea20000000a00 */
[----:B0-----:R-:W-:-:S03]  /*00b0*/  IMAD.WIDE R2, R7, 0x2, R2 ;  /* 0x0000000207027825 */ /* 0x001fc600078e0202 */
[----:B------:R-:W-:Y:S01]  /*00c0*/  LOP3.LUT R9, R2, 0x2, RZ, 0xc0, !PT ;  /* 0x0000000202097812 */ /* 0x000fe200078ec0ff */
[----:B--2---:R-:W-:-:S03]  /*00d0*/  IMAD.WIDE R4, R7, 0x2, R4 ;  /* 0x0000000207047825 */ /* 0x004fc600078e0204 */
[----:B------:R-:W-:-:S04]  /*00e0*/  IADD3 R2, P0, PT, R2, -R9, RZ ;  /* 0x8000000902027210 */ /* 0x000fc80007f1e0ff */
[----:B------:R-:W-:Y:S01]  /*00f0*/  IADD3.X R3, PT, PT, R3, -0x1, RZ, P0, !PT ;  /* 0xffffffff03037810 */ /* 0x000fe200007fe4ff */
[----:B-1----:R0:W5:Y:S04]  /*0100*/  LDG.E.U16 R4, desc[UR4][R4.64] ;  /* 0x0000000404047981 */ /* 0x002168000c1e1500 */
[----:B------:R0:W5:Y:S01]  /*0110*/  LDG.E R6, desc[UR4][R2.64] ;  /* 0x0000000402067981 */ /* 0x000162000c1e1900 */
[----:B------:R-:W-:-:S04]  /*0120*/  ISETP.NE.U32.AND P0, PT, R9, RZ, PT ;  /* 0x000000ff0900720c */ /* 0x000fc80003f05070 */
[----:B------:R-:W-:-:S13]  /*0130*/  ISETP.NE.AND.EX P0, PT, RZ, RZ, PT, P0 ;  /* 0x000000ffff00720c */ /* 0x000fda0003f05300 */
.L_x_0:
[----:B-----5:R-:W-:Y:S01]  /*0140*/  SHF.R.U32.HI R0, RZ, 0x10, R6 ;  /* 0x00000010ff007819 */ /* 0x020fe20000011606 */
[----:B------:R-:W-:Y:S05]  /*0150*/  YIELD ;  /* 0x0000000000007946 */ /* 0x000fea0003800000 */
[----:B------:R-:W-:-:S04]  /*0160*/  LOP3.LUT R7, R6, 0xffff, RZ, 0xc0, !PT ;  /* 0x0000ffff06077812 */ /* 0x000fc800078ec0ff */
[----:B------:R-:W-:-:S04]  /*0170*/  SEL R0, R7, R0, !P0 ;  /* 0x0000000007007207 */ /* 0x000fc80004000000 */
[----:B0-----:R-:W0:Y:S02]  /*0180*/  I2F.F16.U32 R5, R0 ;  /* 0x0000000000057306 */ /* 0x001e240000200800 */
[----:B0-----:R-:W-:-:S06]  /*0190*/  HADD2 R5, R5.H0_H0, R4.H0_H0 ;  /* 0x2000000405057230 */ /* 0x001fcc0000000800 */
[----:B------:R-:W0:Y:S02]  /*01a0*/  F2I.U16.F16.NTZ R5, R5 ;  /* 0x0000000500057305 */ /* 0x000e240000102800 */
[C---:B0-----:R-:W-:Y:S01]  /*01b0*/  @P0 IMAD R7, R5.reuse, 0x10000, R7 ;  /* 0x0001000005070824 */ /* 0x041fe200078e0207 */
[----:B------:R-:W-:-:S06]  /*01c0*/  @!P0 LOP3.LUT R7, R5, 0xffff0000, R6, 0xf8, !PT ;  /* 0xffff000005078812 */ /* 0x000fcc00078ef806 */
[----:B------:R-:W2:Y:S02]  /*01d0*/  ATOMG.E.CAS.STRONG.GPU PT, R7, [R2], R6, R7 ;  /* 0x00000006020773a9 */ /* 0x000ea400001ee107 */
[----:B--2---:R-:W-:Y:S01]  /*01e0*/  ISETP.NE.AND P1, PT, R6, R7, PT ;  /* 0x000000070600720c */ /* 0x004fe20003f25270 */
[----:B------:R-:W-:-:S12]  /*01f0*/  IMAD.MOV.U32 R6, RZ, RZ, R7 ;  /* 0x000000ffff067224 */ /* 0x000fd800078e0007 */
[----:B------:R-:W-:Y:S05]  /*0200*/  @P1 BRA `(.L_x_0) ;  /* 0xfffffffc00cc1947 */ /* 0x000fea000383ffff */
[----:B------:R-:W-:Y:S05]  /*0210*/  EXIT ;  /* 0x000000000000794d */ /* 0x000fea0003800000 */
.L_x_1:
[----:B------:R-:W-:-:S00]  /*0220*/  BRA `(.L_x_1) ;  /* 0xfffffffc00fc7947 */ /* 0x000fc0000383ffff */
[----:B------:R-:W-:-:S00]  /*0230*/  NOP ;  /* 0x0000000000007918 */ /* 0x000fc00000000000 */
        /* <DEDUP_REMOVED lines=12> */
.L_x_3:


//--------------------- .text._Z8KeAtomicIfEvPT_iS1_ --------------------------
	.section	.text._Z8KeAtomicIfEvPT_iS1_,"ax",@progbits
	.align	128
        .global         _Z8KeAtomicIfEvPT_iS1_
        .type           _Z8KeAtomicIfEvPT_iS1_,@function
        .size           _Z8KeAtomicIfEvPT_iS1_,(.L_x_4 - _Z8KeAtomicIfEvPT_iS1_)
        .other          _Z8KeAtomicIfEvPT_iS1_,@"STO_CUDA_ENTRY STV_DEFAULT"
_Z8KeAtomicIfEvPT_iS1_:
.text._Z8KeAtomicIfEvPT_iS1_:
        /* <DEDUP_REMOVED lines=11> */
[----:B0-----:R-:W-:-:S06]  /*00b0*/  IMAD.WIDE R4, R7, 0x4, R4 ;  /* 0x0000000407047825 */ /* 0x001fcc00078e0204 */
[----:B-1----:R-:W3:Y:S01]  /*00c0*/  LDG.E R5, desc[UR4][R4.64] ;  /* 0x0000000404057981 */ /* 0x002ee2000c1e1900 */
[----:B--2---:R-:W-:-:S05]  /*00d0*/  IMAD.WIDE R2, R7, 0x4, R2 ;  /* 0x0000000407027825 */ /* 0x004fca00078e0202 */
[----:B---3--:R-:W-:Y:S01]  /*00e0*/  REDG.E.ADD.F32.FTZ.RN.STRONG.GPU desc[UR4][R2.64], R5 ;  /* 0x00000005020079a6 */ /* 0x008fe2000c12f304 */
[----:B------:R-:W-:Y:S05]  /*00f0*/  EXIT ;  /* 0x000000000000794d */ /* 0x000fea0003800000 */
.L_x_2:
        /* <DEDUP_REMOVED lines=16> */
.L_x_4:


//--------------------- .nv.shared.reserved.0     --------------------------
	.section	.nv.shared.reserved.0,"aw",@nobits
	.weak		__nv_reservedSMEM_offset_0_alias
	.size		__nv_reservedSMEM_offset_0_alias, 0, 64
	.other		__nv_reservedSMEM_offset_0_alias,@"STO_CUDA_RESERVED_SHARED STV_DEFAULT"
__nv_reservedSMEM_offset_0_alias:
	.zero		0
	.zero		64


//--------------------- .nv.constant0._Z8KeAtomicI6__halfEvPT_iS2_ --------------------------
	.section	.nv.constant0._Z8KeAtomicI6__halfEvPT_iS2_,"a",@progbits
	.sectionflags	@""
	.align	4
.nv.constant0._Z8KeAtomicI6__halfEvPT_iS2_:
	.zero		920


//--------------------- .nv.constant0._Z8KeAtomicIfEvPT_iS1_ --------------------------
	.section	.nv.constant0._Z8KeAtomicIfEvPT_iS1_,"a",@progbits
	.sectionflags	@""
	.align	4
.nv.constant0._Z8KeAtomicIfEvPT_iS1_:
	.zero		920


//--------------------- SYMBOLS --------------------------

	.type		.nv.reservedSmem.offset0,@object
	.size		.nv.reservedSmem.offset0,0x4
